//
// Generated by NVIDIA NVVM Compiler
//
// Compiler Build ID: CL-36424714
// Cuda compilation tools, release 13.0, V13.0.88
// Based on NVVM 20.0.0
//

.version 9.0
.target sm_100
.address_size 64

	// .globl	_Z15histogramKernelPKcPjjii
.extern .shared .align 16 .b8 s_mem[];

.visible .entry _Z15histogramKernelPKcPjjii(
	.param .u64 .ptr .align 1 _Z15histogramKernelPKcPjjii_param_0,
	.param .u64 .ptr .align 1 _Z15histogramKernelPKcPjjii_param_1,
	.param .u32 _Z15histogramKernelPKcPjjii_param_2,
	.param .u32 _Z15histogramKernelPKcPjjii_param_3,
	.param .u32 _Z15histogramKernelPKcPjjii_param_4
)
{
	.reg .pred 	%p<42>;
	.reg .b16 	%rs<17>;
	.reg .b32 	%r<320>;
	.reg .b64 	%rd<39>;

	ld.param.u64 	%rd4, [_Z15histogramKernelPKcPjjii_param_0];
	ld.param.u64 	%rd3, [_Z15histogramKernelPKcPjjii_param_1];
	ld.param.u32 	%r88, [_Z15histogramKernelPKcPjjii_param_2];
	ld.param.u32 	%r89, [_Z15histogramKernelPKcPjjii_param_3];
	ld.param.u32 	%r90, [_Z15histogramKernelPKcPjjii_param_4];
	cvta.to.global.u64 	%rd1, %rd4;
	sub.s32 	%r1, %r90, %r89;
	add.s32 	%r2, %r1, 1;
	mov.u32 	%r3, %ntid.x;
	add.s32 	%r4, %r3, 31;
	shr.u32 	%r5, %r4, 5;
	mad.lo.s32 	%r91, %r5, %r1, %r5;
	shl.b32 	%r6, %r91, 2;
	mov.u32 	%r307, %tid.x;
	setp.ge.s32 	%p1, %r307, %r6;
	@%p1 bra 	$L__BB0_3;
	mov.u32 	%r306, %r307;
$L__BB0_2:
	shl.b32 	%r92, %r306, 2;
	mov.u32 	%r93, s_mem;
	add.s32 	%r94, %r93, %r92;
	mov.b32 	%r95, 0;
	st.shared.u32 	[%r94], %r95;
	add.s32 	%r306, %r306, %r3;
	setp.lt.s32 	%p2, %r306, %r6;
	@%p2 bra 	$L__BB0_2;
$L__BB0_3:
	bar.sync 	0;
	and.b32  	%r96, %r307, 3;
	shr.u32 	%r97, %r307, 3;
	and.b32  	%r98, %r97, 124;
	or.b32  	%r99, %r98, %r96;
	mul.lo.s32 	%r10, %r2, %r99;
	mov.u32 	%r11, %ctaid.x;
	mov.u32 	%r12, %nctaid.x;
	mad.lo.s32 	%r13, %r11, %r3, %r307;
	setp.ge.u32 	%p3, %r13, %r88;
	@%p3 bra 	$L__BB0_51;
	cvt.u64.u32 	%rd5, %r13;
	add.s64 	%rd6, %rd1, %rd5;
	ld.global.nc.u8 	%rs1, [%rd6];
	cvt.u32.u8 	%r100, %rs1;
	sub.s32 	%r14, %r100, %r89;
	setp.ge.u32 	%p4, %r14, %r2;
	@%p4 bra 	$L__BB0_6;
	add.s32 	%r101, %r14, %r10;
	shl.b32 	%r102, %r101, 2;
	mov.u32 	%r103, s_mem;
	add.s32 	%r104, %r103, %r102;
	atom.shared.add.u32 	%r105, [%r104], 1;
$L__BB0_6:
	add.s32 	%r15, %r12, %r11;
	mad.lo.s32 	%r16, %r15, %r3, %r307;
	setp.ge.u32 	%p5, %r16, %r88;
	@%p5 bra 	$L__BB0_51;
	cvt.u64.u32 	%rd7, %r16;
	add.s64 	%rd8, %rd1, %rd7;
	ld.global.nc.u8 	%rs2, [%rd8];
	cvt.u32.u8 	%r106, %rs2;
	sub.s32 	%r17, %r106, %r89;
	setp.ge.u32 	%p6, %r17, %r2;
	@%p6 bra 	$L__BB0_9;
	add.s32 	%r107, %r17, %r10;
	shl.b32 	%r108, %r107, 2;
	mov.u32 	%r109, s_mem;
	add.s32 	%r110, %r109, %r108;
	atom.shared.add.u32 	%r111, [%r110], 1;
$L__BB0_9:
	add.s32 	%r18, %r15, %r12;
	mad.lo.s32 	%r19, %r18, %r3, %r307;
	setp.ge.u32 	%p7, %r19, %r88;
	@%p7 bra 	$L__BB0_51;
	cvt.u64.u32 	%rd9, %r19;
	add.s64 	%rd10, %rd1, %rd9;
	ld.global.nc.u8 	%rs3, [%rd10];
	cvt.u32.u8 	%r112, %rs3;
	sub.s32 	%r20, %r112, %r89;
	setp.ge.u32 	%p8, %r20, %r2;
	@%p8 bra 	$L__BB0_12;
	add.s32 	%r113, %r20, %r10;
	shl.b32 	%r114, %r113, 2;
	mov.u32 	%r115, s_mem;
	add.s32 	%r116, %r115, %r114;
	atom.shared.add.u32 	%r117, [%r116], 1;
$L__BB0_12:
	add.s32 	%r21, %r18, %r12;
	mad.lo.s32 	%r22, %r21, %r3, %r307;
	setp.ge.u32 	%p9, %r22, %r88;
	@%p9 bra 	$L__BB0_51;
	cvt.u64.u32 	%rd11, %r22;
	add.s64 	%rd12, %rd1, %rd11;
	ld.global.nc.u8 	%rs4, [%rd12];
	cvt.u32.u8 	%r118, %rs4;
	sub.s32 	%r23, %r118, %r89;
	setp.ge.u32 	%p10, %r23, %r2;
	@%p10 bra 	$L__BB0_15;
	add.s32 	%r119, %r23, %r10;
	shl.b32 	%r120, %r119, 2;
	mov.u32 	%r121, s_mem;
	add.s32 	%r122, %r121, %r120;
	atom.shared.add.u32 	%r123, [%r122], 1;
$L__BB0_15:
	add.s32 	%r24, %r21, %r12;
	mad.lo.s32 	%r25, %r24, %r3, %r307;
	setp.ge.u32 	%p11, %r25, %r88;
	@%p11 bra 	$L__BB0_51;
	cvt.u64.u32 	%rd13, %r25;
	add.s64 	%rd14, %rd1, %rd13;
	ld.global.nc.u8 	%rs5, [%rd14];
	cvt.u32.u8 	%r124, %rs5;
	sub.s32 	%r26, %r124, %r89;
	setp.ge.u32 	%p12, %r26, %r2;
	@%p12 bra 	$L__BB0_18;
	add.s32 	%r125, %r26, %r10;
	shl.b32 	%r126, %r125, 2;
	mov.u32 	%r127, s_mem;
	add.s32 	%r128, %r127, %r126;
	atom.shared.add.u32 	%r129, [%r128], 1;
$L__BB0_18:
	add.s32 	%r27, %r24, %r12;
	mad.lo.s32 	%r28, %r27, %r3, %r307;
	setp.ge.u32 	%p13, %r28, %r88;
	@%p13 bra 	$L__BB0_51;
	cvt.u64.u32 	%rd15, %r28;
	add.s64 	%rd16, %rd1, %rd15;
	ld.global.nc.u8 	%rs6, [%rd16];
	cvt.u32.u8 	%r130, %rs6;
	sub.s32 	%r29, %r130, %r89;
	setp.ge.u32 	%p14, %r29, %r2;
	@%p14 bra 	$L__BB0_21;
	add.s32 	%r131, %r29, %r10;
	shl.b32 	%r132, %r131, 2;
	mov.u32 	%r133, s_mem;
	add.s32 	%r134, %r133, %r132;
	atom.shared.add.u32 	%r135, [%r134], 1;
$L__BB0_21:
	add.s32 	%r30, %r27, %r12;
	mad.lo.s32 	%r31, %r30, %r3, %r307;
	setp.ge.u32 	%p15, %r31, %r88;
	@%p15 bra 	$L__BB0_51;
	cvt.u64.u32 	%rd17, %r31;
	add.s64 	%rd18, %rd1, %rd17;
	ld.global.nc.u8 	%rs7, [%rd18];
	cvt.u32.u8 	%r136, %rs7;
	sub.s32 	%r32, %r136, %r89;
	setp.ge.u32 	%p16, %r32, %r2;
	@%p16 bra 	$L__BB0_24;
	add.s32 	%r137, %r32, %r10;
	shl.b32 	%r138, %r137, 2;
	mov.u32 	%r139, s_mem;
	add.s32 	%r140, %r139, %r138;
	atom.shared.add.u32 	%r141, [%r140], 1;
$L__BB0_24:
	add.s32 	%r33, %r30, %r12;
	mad.lo.s32 	%r34, %r33, %r3, %r307;
	setp.ge.u32 	%p17, %r34, %r88;
	@%p17 bra 	$L__BB0_51;
	cvt.u64.u32 	%rd19, %r34;
	add.s64 	%rd20, %rd1, %rd19;
	ld.global.nc.u8 	%rs8, [%rd20];
	cvt.u32.u8 	%r142, %rs8;
	sub.s32 	%r35, %r142, %r89;
	setp.ge.u32 	%p18, %r35, %r2;
	@%p18 bra 	$L__BB0_27;
	add.s32 	%r143, %r35, %r10;
	shl.b32 	%r144, %r143, 2;
	mov.u32 	%r145, s_mem;
	add.s32 	%r146, %r145, %r144;
	atom.shared.add.u32 	%r147, [%r146], 1;
$L__BB0_27:
	add.s32 	%r36, %r33, %r12;
	mad.lo.s32 	%r37, %r36, %r3, %r307;
	setp.ge.u32 	%p19, %r37, %r88;
	@%p19 bra 	$L__BB0_51;
	cvt.u64.u32 	%rd21, %r37;
	add.s64 	%rd22, %rd1, %rd21;
	ld.global.nc.u8 	%rs9, [%rd22];
	cvt.u32.u8 	%r148, %rs9;
	sub.s32 	%r38, %r148, %r89;
	setp.ge.u32 	%p20, %r38, %r2;
	@%p20 bra 	$L__BB0_30;
	add.s32 	%r149, %r38, %r10;
	shl.b32 	%r150, %r149, 2;
	mov.u32 	%r151, s_mem;
	add.s32 	%r152, %r151, %r150;
	atom.shared.add.u32 	%r153, [%r152], 1;
$L__BB0_30:
	add.s32 	%r39, %r36, %r12;
	mad.lo.s32 	%r40, %r39, %r3, %r307;
	setp.ge.u32 	%p21, %r40, %r88;
	@%p21 bra 	$L__BB0_51;
	cvt.u64.u32 	%rd23, %r40;
	add.s64 	%rd24, %rd1, %rd23;
	ld.global.nc.u8 	%rs10, [%rd24];
	cvt.u32.u8 	%r154, %rs10;
	sub.s32 	%r41, %r154, %r89;
	setp.ge.u32 	%p22, %r41, %r2;
	@%p22 bra 	$L__BB0_33;
	add.s32 	%r155, %r41, %r10;
	shl.b32 	%r156, %r155, 2;
	mov.u32 	%r157, s_mem;
	add.s32 	%r158, %r157, %r156;
	atom.shared.add.u32 	%r159, [%r158], 1;
$L__BB0_33:
	add.s32 	%r42, %r39, %r12;
	mad.lo.s32 	%r43, %r42, %r3, %r307;
	setp.ge.u32 	%p23, %r43, %r88;
	@%p23 bra 	$L__BB0_51;
	cvt.u64.u32 	%rd25, %r43;
	add.s64 	%rd26, %rd1, %rd25;
	ld.global.nc.u8 	%rs11, [%rd26];
	cvt.u32.u8 	%r160, %rs11;
	sub.s32 	%r44, %r160, %r89;
	setp.ge.u32 	%p24, %r44, %r2;
	@%p24 bra 	$L__BB0_36;
	add.s32 	%r161, %r44, %r10;
	shl.b32 	%r162, %r161, 2;
	mov.u32 	%r163, s_mem;
	add.s32 	%r164, %r163, %r162;
	atom.shared.add.u32 	%r165, [%r164], 1;
$L__BB0_36:
	add.s32 	%r45, %r42, %r12;
	mad.lo.s32 	%r46, %r45, %r3, %r307;
	setp.ge.u32 	%p25, %r46, %r88;
	@%p25 bra 	$L__BB0_51;
	cvt.u64.u32 	%rd27, %r46;
	add.s64 	%rd28, %rd1, %rd27;
	ld.global.nc.u8 	%rs12, [%rd28];
	cvt.u32.u8 	%r166, %rs12;
	sub.s32 	%r47, %r166, %r89;
	setp.ge.u32 	%p26, %r47, %r2;
	@%p26 bra 	$L__BB0_39;
	add.s32 	%r167, %r47, %r10;
	shl.b32 	%r168, %r167, 2;
	mov.u32 	%r169, s_mem;
	add.s32 	%r170, %r169, %r168;
	atom.shared.add.u32 	%r171, [%r170], 1;
$L__BB0_39:
	add.s32 	%r48, %r45, %r12;
	mad.lo.s32 	%r49, %r48, %r3, %r307;
	setp.ge.u32 	%p27, %r49, %r88;
	@%p27 bra 	$L__BB0_51;
	cvt.u64.u32 	%rd29, %r49;
	add.s64 	%rd30, %rd1, %rd29;
	ld.global.nc.u8 	%rs13, [%rd30];
	cvt.u32.u8 	%r172, %rs13;
	sub.s32 	%r50, %r172, %r89;
	setp.ge.u32 	%p28, %r50, %r2;
	@%p28 bra 	$L__BB0_42;
	add.s32 	%r173, %r50, %r10;
	shl.b32 	%r174, %r173, 2;
	mov.u32 	%r175, s_mem;
	add.s32 	%r176, %r175, %r174;
	atom.shared.add.u32 	%r177, [%r176], 1;
$L__BB0_42:
	add.s32 	%r51, %r48, %r12;
	mad.lo.s32 	%r52, %r51, %r3, %r307;
	setp.ge.u32 	%p29, %r52, %r88;
	@%p29 bra 	$L__BB0_51;
	cvt.u64.u32 	%rd31, %r52;
	add.s64 	%rd32, %rd1, %rd31;
	ld.global.nc.u8 	%rs14, [%rd32];
	cvt.u32.u8 	%r178, %rs14;
	sub.s32 	%r53, %r178, %r89;
	setp.ge.u32 	%p30, %r53, %r2;
	@%p30 bra 	$L__BB0_45;
	add.s32 	%r179, %r53, %r10;
	shl.b32 	%r180, %r179, 2;
	mov.u32 	%r181, s_mem;
	add.s32 	%r182, %r181, %r180;
	atom.shared.add.u32 	%r183, [%r182], 1;
$L__BB0_45:
	add.s32 	%r54, %r51, %r12;
	mad.lo.s32 	%r55, %r54, %r3, %r307;
	setp.ge.u32 	%p31, %r55, %r88;
	@%p31 bra 	$L__BB0_51;
	cvt.u64.u32 	%rd33, %r55;
	add.s64 	%rd34, %rd1, %rd33;
	ld.global.nc.u8 	%rs15, [%rd34];
	cvt.u32.u8 	%r184, %rs15;
	sub.s32 	%r56, %r184, %r89;
	setp.ge.u32 	%p32, %r56, %r2;
	@%p32 bra 	$L__BB0_48;
	add.s32 	%r185, %r56, %r10;
	shl.b32 	%r186, %r185, 2;
	mov.u32 	%r187, s_mem;
	add.s32 	%r188, %r187, %r186;
	atom.shared.add.u32 	%r189, [%r188], 1;
$L__BB0_48:
	add.s32 	%r190, %r54, %r12;
	mad.lo.s32 	%r57, %r190, %r3, %r307;
	setp.ge.u32 	%p33, %r57, %r88;
	@%p33 bra 	$L__BB0_51;
	cvt.u64.u32 	%rd35, %r57;
	add.s64 	%rd36, %rd1, %rd35;
	ld.global.nc.u8 	%rs16, [%rd36];
	cvt.u32.u8 	%r191, %rs16;
	sub.s32 	%r58, %r191, %r89;
	setp.ge.u32 	%p34, %r58, %r2;
	@%p34 bra 	$L__BB0_51;
	add.s32 	%r192, %r58, %r10;
	shl.b32 	%r193, %r192, 2;
	mov.u32 	%r194, s_mem;
	add.s32 	%r195, %r194, %r193;
	atom.shared.add.u32 	%r196, [%r195], 1;
$L__BB0_51:
	bar.sync 	0;
	setp.gt.s32 	%p35, %r307, %r1;
	@%p35 bra 	$L__BB0_62;
	add.s32 	%r59, %r5, -1;
	and.b32  	%r60, %r5, 124;
	and.b32  	%r61, %r4, 96;
	and.b32  	%r62, %r4, 32;
	and.b32  	%r198, %r5, 134217724;
	neg.s32 	%r63, %r198;
	shl.b32 	%r64, %r2, 6;
	cvta.to.global.u64 	%rd2, %rd3;
$L__BB0_53:
	setp.lt.u32 	%p36, %r59, 3;
	mov.b32 	%r317, 0;
	mov.u32 	%r313, %r317;
	@%p36 bra 	$L__BB0_56;
	shl.b32 	%r202, %r307, 2;
	mov.u32 	%r203, s_mem;
	add.s32 	%r308, %r203, %r202;
	mov.b32 	%r309, 0;
	mov.u32 	%r310, %r63;
	mov.u32 	%r311, %r309;
	mov.u32 	%r313, %r309;
$L__BB0_55:
	.pragma "nounroll";
	mul.lo.s32 	%r204, %r311, %r2;
	shl.b32 	%r205, %r204, 2;
	add.s32 	%r206, %r205, %r307;
	shl.b32 	%r207, %r206, 2;
	add.s32 	%r209, %r203, %r207;
	ld.shared.u32 	%r210, [%r308];
	add.s32 	%r211, %r210, %r313;
	shl.b32 	%r212, %r2, 2;
	add.s32 	%r213, %r209, %r212;
	ld.shared.u32 	%r214, [%r213];
	add.s32 	%r215, %r214, %r211;
	add.s32 	%r216, %r213, %r212;
	ld.shared.u32 	%r217, [%r216];
	add.s32 	%r218, %r217, %r215;
	add.s32 	%r219, %r216, %r212;
	ld.shared.u32 	%r220, [%r219];
	add.s32 	%r221, %r220, %r218;
	mad.lo.s32 	%r222, %r311, -3, %r309;
	add.s32 	%r223, %r219, %r212;
	ld.shared.u32 	%r224, [%r223];
	add.s32 	%r225, %r224, %r221;
	add.s32 	%r226, %r223, %r212;
	ld.shared.u32 	%r227, [%r226];
	add.s32 	%r228, %r227, %r225;
	add.s32 	%r229, %r226, %r212;
	ld.shared.u32 	%r230, [%r229];
	add.s32 	%r231, %r230, %r228;
	add.s32 	%r232, %r229, %r212;
	ld.shared.u32 	%r233, [%r232];
	add.s32 	%r234, %r233, %r231;
	add.s32 	%r235, %r232, %r212;
	ld.shared.u32 	%r236, [%r235];
	add.s32 	%r237, %r236, %r234;
	add.s32 	%r238, %r235, %r212;
	ld.shared.u32 	%r239, [%r238];
	add.s32 	%r240, %r239, %r237;
	add.s32 	%r241, %r238, %r212;
	ld.shared.u32 	%r242, [%r241];
	add.s32 	%r243, %r242, %r240;
	add.s32 	%r244, %r241, %r212;
	ld.shared.u32 	%r245, [%r244];
	add.s32 	%r246, %r245, %r243;
	add.s32 	%r247, %r244, %r212;
	ld.shared.u32 	%r248, [%r247];
	add.s32 	%r249, %r248, %r246;
	add.s32 	%r250, %r247, %r212;
	ld.shared.u32 	%r251, [%r250];
	add.s32 	%r252, %r251, %r249;
	add.s32 	%r253, %r250, %r212;
	ld.shared.u32 	%r254, [%r253];
	add.s32 	%r255, %r254, %r252;
	add.s32 	%r256, %r253, %r212;
	ld.shared.u32 	%r257, [%r256];
	add.s32 	%r313, %r257, %r255;
	add.s32 	%r311, %r222, 4;
	add.s32 	%r310, %r310, 4;
	add.s32 	%r309, %r309, 16;
	add.s32 	%r308, %r308, %r64;
	setp.ne.s32 	%p37, %r310, 0;
	mov.u32 	%r317, %r60;
	@%p37 bra 	$L__BB0_55;
$L__BB0_56:
	setp.eq.s32 	%p38, %r61, 0;
	@%p38 bra 	$L__BB0_61;
	setp.eq.s32 	%p39, %r61, 32;
	@%p39 bra 	$L__BB0_59;
	shl.b32 	%r259, %r317, 2;
	mad.lo.s32 	%r260, %r259, %r2, %r307;
	shl.b32 	%r261, %r260, 2;
	mov.u32 	%r262, s_mem;
	add.s32 	%r263, %r262, %r261;
	ld.shared.u32 	%r264, [%r263];
	add.s32 	%r265, %r264, %r313;
	shl.b32 	%r266, %r2, 2;
	add.s32 	%r267, %r263, %r266;
	ld.shared.u32 	%r268, [%r267];
	add.s32 	%r269, %r268, %r265;
	mad.lo.s32 	%r270, %r317, -3, %r259;
	add.s32 	%r271, %r267, %r266;
	ld.shared.u32 	%r272, [%r271];
	add.s32 	%r273, %r272, %r269;
	add.s32 	%r274, %r271, %r266;
	ld.shared.u32 	%r275, [%r274];
	add.s32 	%r276, %r275, %r273;
	add.s32 	%r277, %r274, %r266;
	ld.shared.u32 	%r278, [%r277];
	add.s32 	%r279, %r278, %r276;
	add.s32 	%r280, %r277, %r266;
	ld.shared.u32 	%r281, [%r280];
	add.s32 	%r282, %r281, %r279;
	add.s32 	%r283, %r280, %r266;
	ld.shared.u32 	%r284, [%r283];
	add.s32 	%r285, %r284, %r282;
	add.s32 	%r286, %r283, %r266;
	ld.shared.u32 	%r287, [%r286];
	add.s32 	%r313, %r287, %r285;
	add.s32 	%r317, %r270, 2;
$L__BB0_59:
	setp.eq.s32 	%p40, %r62, 0;
	@%p40 bra 	$L__BB0_61;
	mul.lo.s32 	%r288, %r317, %r2;
	shl.b32 	%r289, %r288, 2;
	add.s32 	%r290, %r289, %r307;
	shl.b32 	%r291, %r290, 2;
	mov.u32 	%r292, s_mem;
	add.s32 	%r293, %r292, %r291;
	ld.shared.u32 	%r294, [%r293];
	add.s32 	%r295, %r294, %r313;
	shl.b32 	%r296, %r2, 2;
	add.s32 	%r297, %r293, %r296;
	ld.shared.u32 	%r298, [%r297];
	add.s32 	%r299, %r298, %r295;
	add.s32 	%r300, %r297, %r296;
	ld.shared.u32 	%r301, [%r300];
	add.s32 	%r302, %r301, %r299;
	add.s32 	%r303, %r300, %r296;
	ld.shared.u32 	%r304, [%r303];
	add.s32 	%r313, %r304, %r302;
$L__BB0_61:
	mul.wide.s32 	%rd37, %r307, 4;
	add.s64 	%rd38, %rd2, %rd37;
	atom.global.add.u32 	%r305, [%rd38], %r313;
	add.s32 	%r307, %r307, %r3;
	setp.le.s32 	%p41, %r307, %r1;
	@%p41 bra 	$L__BB0_53;
$L__BB0_62:
	ret;

}


// ===== COMPILED SASS (sm_100) =====

	.target	sm_100

	.elftype	@"ET_EXEC"


//--------------------- .note.nv.tkinfo           --------------------------
	.section	.note.nv.tkinfo,"",@"SHT_NOTE"
	.sectionflags	@"SHF_NOTE_NV_TKINFO"
	.tkinfo
        /*0018*/ 	.word	0x00000002
        /*0030*/ 	.string	""
        /*0030*/ 	.string	"ptxas"
        /*0030*/ 	.string	"Cuda compilation tools, release 13.0, V13.0.88"
        /*0030*/ 	.string	"Build cuda_13.0.r13.0/compiler.36424714_0"
        /*0030*/ 	.string	"-arch sm_100 -m 64 "



//--------------------- .note.nv.cuinfo           --------------------------
	.section	.note.nv.cuinfo,"",@"SHT_NOTE"
	.sectionflags	@"SHF_NOTE_NV_CUINFO"
        /*0018*/ 	.short	0x0002
        /*001a*/ 	.short	0x0064
        /*001c*/ 	.short	0x0082
	.zero		2


//--------------------- .nv.info                  --------------------------
	.section	.nv.info,"",@"SHT_CUDA_INFO"
	.align	4


	//----- nvinfo : EIATTR_REGCOUNT
	.align		4
        /*0000*/ 	.byte	0x04, 0x2f
        /*0002*/ 	.short	(.L_1 - .L_0)
	.align		4
.L_0:
        /*0004*/ 	.word	index@(_Z15histogramKernelPKcPjjii)
        /*0008*/ 	.word	0x0000001f


	//----- nvinfo : EIATTR_FRAME_SIZE
	.align		4
.L_1:
        /*000c*/ 	.byte	0x04, 0x11
        /*000e*/ 	.short	(.L_3 - .L_2)
	.align		4
.L_2:
        /*0010*/ 	.word	index@(_Z15histogramKernelPKcPjjii)
        /*0014*/ 	.word	0x00000000


	//----- nvinfo : EIATTR_MIN_STACK_SIZE
	.align		4
.L_3:
        /*0018*/ 	.byte	0x04, 0x12
        /*001a*/ 	.short	(.L_5 - .L_4)
	.align		4
.L_4:
        /*001c*/ 	.word	index@(_Z15histogramKernelPKcPjjii)
        /*0020*/ 	.word	0x00000000
.L_5:


//--------------------- .nv.compat                --------------------------
	.section	.nv.compat,"",@"SHT_CUDA_COMPAT_INFO"
	.align	4
        /*0000*/ 	.byte	0x02, 0x09, 0x00, 0x00, 0x02, 0x02, 0x01, 0x00, 0x02, 0x05, 0x05, 0x00, 0x03, 0x07, 0x01, 0x01
        /*0010*/ 	.byte	0x02, 0x03, 0x00, 0x00, 0x02, 0x06, 0x01, 0x00, 0x04, 0x0b, 0x08, 0x00, 0x09, 0x00, 0x00, 0x00
        /*0020*/ 	.byte	0x00, 0x00, 0x00, 0x00


//--------------------- .nv.info._Z15histogramKernelPKcPjjii --------------------------
	.section	.nv.info._Z15histogramKernelPKcPjjii,"",@"SHT_CUDA_INFO"
	.sectionflags	@""
	.align	4


	//----- nvinfo : EIATTR_CUDA_API_VERSION
	.align		4
        /*0000*/ 	.byte	0x04, 0x37
        /*0002*/ 	.short	(.L_7 - .L_6)
.L_6:
        /*0004*/ 	.word	0x00000082


	//----- nvinfo : EIATTR_KPARAM_INFO
	.align		4
.L_7:
        /*0008*/ 	.byte	0x04, 0x17
        /*000a*/ 	.short	(.L_9 - .L_8)
.L_8:
        /*000c*/ 	.word	0x00000000
        /*0010*/ 	.short	0x0004
        /*0012*/ 	.short	0x0018
        /*0014*/ 	.byte	0x00, 0xf0, 0x11, 0x00


	//----- nvinfo : EIATTR_KPARAM_INFO
	.align		4
.L_9:
        /*0018*/ 	.byte	0x04, 0x17
        /*001a*/ 	.short	(.L_11 - .L_10)
.L_10:
        /*001c*/ 	.word	0x00000000
        /*0020*/ 	.short	0x0003
        /*0022*/ 	.short	0x0014
        /*0024*/ 	.byte	0x00, 0xf0, 0x11, 0x00


	//----- nvinfo : EIATTR_KPARAM_INFO
	.align		4
.L_11:
        /*0028*/ 	.byte	0x04, 0x17
        /*002a*/ 	.short	(.L_13 - .L_12)
.L_12:
        /*002c*/ 	.word	0x00000000
        /*0030*/ 	.short	0x0002
        /*0032*/ 	.short	0x0010
        /*0034*/ 	.byte	0x00, 0xf0, 0x11, 0x00


	//----- nvinfo : EIATTR_KPARAM_INFO
	.align		4
.L_13:
        /*0038*/ 	.byte	0x04, 0x17
        /*003a*/ 	.short	(.L_15 - .L_14)
.L_14:
        /*003c*/ 	.word	0x00000000
        /*0040*/ 	.short	0x0001
        /*0042*/ 	.short	0x0008
        /*0044*/ 	.byte	0x00, 0xf5, 0x21, 0x00


	//----- nvinfo : EIATTR_KPARAM_INFO
	.align		4
.L_15:
        /*0048*/ 	.byte	0x04, 0x17
        /*004a*/ 	.short	(.L_17 - .L_16)
.L_16:
        /*004c*/ 	.word	0x00000000
        /*0050*/ 	.short	0x0000
        /*0052*/ 	.short	0x0000
        /*0054*/ 	.byte	0x00, 0xf5, 0x21, 0x00


	//----- nvinfo : EIATTR_SPARSE_MMA_MASK
	.align		4
.L_17:
        /*0058*/ 	.byte	0x03, 0x50
        /*005a*/ 	.short	0x0000


	//----- nvinfo : EIATTR_MAXREG_COUNT
	.align		4
        /*005c*/ 	.byte	0x03, 0x1b
        /*005e*/ 	.short	0x00ff


	//----- nvinfo : EIATTR_NUM_BARRIERS
	.align		4
        /*0060*/ 	.byte	0x02, 0x4c
        /*0062*/ 	.byte	0x01
	.zero		1


	//----- nvinfo : EIATTR_MERCURY_ISA_VERSION
	.align		4
        /*0064*/ 	.byte	0x03, 0x5f
        /*0066*/ 	.short	0x0101


	//----- nvinfo : EIATTR_VRC_CTA_INIT_COUNT
	.align		4
        /*0068*/ 	.byte	0x02, 0x4a
	.zero		1
	.zero		1


	//----- nvinfo : EIATTR_EXIT_INSTR_OFFSETS
	.align		4
        /*006c*/ 	.byte	0x04, 0x1c
        /*006e*/ 	.short	(.L_19 - .L_18)


	//   ....[0]....
.L_18:
        /*0070*/ 	.word	0x00001430


	//   ....[1]....
        /*0074*/ 	.word	0x00001d20


	//----- nvinfo : EIATTR_CRS_STACK_SIZE
	.align		4
.L_19:
        /*0078*/ 	.byte	0x04, 0x1e
        /*007a*/ 	.short	(.L_21 - .L_20)
.L_20:
        /*007c*/ 	.word	0x00000000


	//----- nvinfo : EIATTR_CBANK_PARAM_SIZE
	.align		4
.L_21:
        /*0080*/ 	.byte	0x03, 0x19
        /*0082*/ 	.short	0x001c


	//----- nvinfo : EIATTR_PARAM_CBANK
	.align		4
        /*0084*/ 	.byte	0x04, 0x0a
        /*0086*/ 	.short	(.L_23 - .L_22)
	.align		4
.L_22:
        /*0088*/ 	.word	index@(.nv.constant0._Z15histogramKernelPKcPjjii)
        /*008c*/ 	.short	0x0380
        /*008e*/ 	.short	0x001c


	//----- nvinfo : EIATTR_SW_WAR
	.align		4
.L_23:
        /*0090*/ 	.byte	0x04, 0x36
        /*0092*/ 	.short	(.L_25 - .L_24)
.L_24:
        /*0094*/ 	.word	0x00000008
.L_25:


//--------------------- .nv.callgraph             --------------------------
	.section	.nv.callgraph,"",@"SHT_CUDA_CALLGRAPH"
	.align	4
	.sectionentsize	8
	.align		4
        /*0000*/ 	.word	0x00000000
	.align		4
        /*0004*/ 	.word	0xffffffff
	.align		4
        /*0008*/ 	.word	0x00000000
	.align		4
        /*000c*/ 	.word	0xfffffffe
	.align		4
        /*0010*/ 	.word	0x00000000
	.align		4
        /*0014*/ 	.word	0xfffffffd
	.align		4
        /*0018*/ 	.word	0x00000000
	.align		4
        /*001c*/ 	.word	0xfffffffc


//--------------------- .text._Z15histogramKernelPKcPjjii --------------------------
	.section	.text._Z15histogramKernelPKcPjjii,"ax",@progbits
	.align	128
        .global         _Z15histogramKernelPKcPjjii
        .type           _Z15histogramKernelPKcPjjii,@function
        .size           _Z15histogramKernelPKcPjjii,(.L_x_41 - _Z15histogramKernelPKcPjjii)
        .other          _Z15histogramKernelPKcPjjii,@"STO_CUDA_ENTRY STV_DEFAULT"
_Z15histogramKernelPKcPjjii:
.text._Z15histogramKernelPKcPjjii:
[----:B------:R-:W-:Y:S08]  /*0000*/  LDC R1, c[0x0][0x37c] ;  /* 0x0000df00ff017b82 */ /* 0x000ff00000000800 */
[----:B------:R-:W0:Y:S01]  /*0010*/  LDC R0, c[0x0][0x360] ;  /* 0x0000d800ff007b82 */ /* 0x000e220000000800 */
[----:B------:R-:W1:Y:S01]  /*0020*/  LDCU UR4, c[0x0][0x398] ;  /* 0x00007300ff0477ac */ /* 0x000e620008000800 */
[----:B------:R-:W2:Y:S01]  /*0030*/  S2R R3, SR_TID.X ;  /* 0x0000000000037919 */ /* 0x000ea20000002100 */
[----:B------:R-:W-:Y:S01]  /*0040*/  BSSY.RECONVERGENT B0, `(.L_x_0) ;  /* 0x0000014000007945 */ /* 0x000fe20003800200 */
[----:B------:R-:W3:Y:S04]  /*0050*/  LDCU UR9, c[0x0][0x390] ;  /* 0x00007200ff0977ac */ /* 0x000ee80008000800 */
[----:B------:R-:W1:Y:S08]  /*0060*/  LDC R5, c[0x0][0x394] ;  /* 0x0000e500ff057b82 */ /* 0x000e700000000800 */
[----:B------:R-:W4:Y:S01]  /*0070*/  S2UR UR8, SR_CTAID.X ;  /* 0x00000000000879c3 */ /* 0x000f220000002500 */
[----:B0-----:R-:W-:-:S05]  /*0080*/  VIADD R22, R0, 0x1f ;  /* 0x0000001f00167836 */ /* 0x001fca0000000000 */
[----:B------:R-:W-:Y:S02]  /*0090*/  SHF.R.U32.HI R9, RZ, 0x5, R22 ;  /* 0x00000005ff097819 */ /* 0x000fe40000011616 */
[----:B-1----:R-:W-:-:S05]  /*00a0*/  IADD3 R2, PT, PT, -R5, UR4, RZ ;  /* 0x0000000405027c10 */ /* 0x002fca000fffe1ff */
[----:B------:R-:W-:-:S04]  /*00b0*/  IMAD R4, R2, R9, R9 ;  /* 0x0000000902047224 */ /* 0x000fc800078e0209 */
[----:B------:R-:W-:-:S05]  /*00c0*/  IMAD.SHL.U32 R4, R4, 0x4, RZ ;  /* 0x0000000404047824 */ /* 0x000fca00078e00ff */
[----:B--2---:R-:W-:-:S13]  /*00d0*/  ISETP.GE.AND P0, PT, R3, R4, PT ;  /* 0x000000040300720c */ /* 0x004fda0003f06270 */
[----:B---34-:R-:W-:Y:S05]  /*00e0*/  @P0 BRA `(.L_x_1) ;  /* 0x0000000000240947 */ /* 0x018fea0003800000 */
[----:B------:R-:W0:Y:S01]  /*00f0*/  S2R R11, SR_CgaCtaId ;  /* 0x00000000000b7919 */ /* 0x000e220000008800 */
[----:B------:R-:W-:Y:S01]  /*0100*/  MOV R6, 0x400 ;  /* 0x0000040000067802 */ /* 0x000fe20000000f00 */
[----:B------:R-:W-:-:S03]  /*0110*/  IMAD.MOV.U32 R7, RZ, RZ, R3 ;  /* 0x000000ffff077224 */ /* 0x000fc600078e0003 */
[----:B0-----:R-:W-:-:S07]  /*0120*/  LEA R6, R11, R6, 0x18 ;  /* 0x000000060b067211 */ /* 0x001fce00078ec0ff */
.L_x_2:
[----:B------:R-:W-:Y:S01]  /*0130*/  IMAD R8, R7, 0x4, R6 ;  /* 0x0000000407087824 */ /* 0x000fe200078e0206 */
[----:B------:R-:W-:-:S04]  /*0140*/  IADD3 R7, PT, PT, R0, R7, RZ ;  /* 0x0000000700077210 */ /* 0x000fc80007ffe0ff */
[----:B------:R0:W-:Y:S01]  /*0150*/  STS [R8], RZ ;  /* 0x000000ff08007388 */ /* 0x0001e20000000800 */
[----:B------:R-:W-:-:S13]  /*0160*/  ISETP.GE.AND P0, PT, R7, R4, PT ;  /* 0x000000040700720c */ /* 0x000fda0003f06270 */
[----:B0-----:R-:W-:Y:S05]  /*0170*/  @!P0 BRA `(.L_x_2) ;  /* 0xfffffffc00ec8947 */ /* 0x001fea000383ffff */
.L_x_1:
[----:B------:R-:W-:Y:S05]  /*0180*/  BSYNC.RECONVERGENT B0 ;  /* 0x0000000000007941 */ /* 0x000fea0003800200 */
.L_x_0:
[----:B------:R-:W0:Y:S01]  /*0190*/  LDC R8, c[0x0][0x370] ;  /* 0x0000dc00ff087b82 */ /* 0x000e220000000800 */
[----:B------:R-:W-:-:S07]  /*01a0*/  IMAD R13, R0, UR8, R3 ;  /* 0x00000008000d7c24 */ /* 0x000fce000f8e0203 */
[----:B------:R-:W-:Y:S01]  /*01b0*/  BAR.SYNC.DEFER_BLOCKING 0x0 ;  /* 0x0000000000007b1d */ /* 0x000fe20000010000 */
[----:B------:R-:W-:Y:S01]  /*01c0*/  VIADD R4, R2, 0x1 ;  /* 0x0000000102047836 */ /* 0x000fe20000000000 */
[----:B------:R-:W-:-:S04]  /*01d0*/  ISETP.GE.U32.AND P0, PT, R13, UR9, PT ;  /* 0x000000090d007c0c */ /* 0x000fc8000bf06070 */
[----:B------:R-:W1:Y:S01]  /*01e0*/  LDCU.64 UR6, c[0x0][0x358] ;  /* 0x00006b00ff0677ac */ /* 0x000e620008000a00 */
[----:B------:R-:W-:Y:S08]  /*01f0*/  BSSY.RECONVERGENT B0, `(.L_x_3) ;  /* 0x0000121000007945 */ /* 0x000ff00003800200 */
[----:B------:R-:W-:Y:S05]  /*0200*/  @P0 BRA `(.L_x_4) ;  /* 0x00000010007c0947 */ /* 0x000fea0003800000 */
[----:B------:R-:W2:Y:S02]  /*0210*/  LDC.64 R6, c[0x0][0x380] ;  /* 0x0000e000ff067b82 */ /* 0x000ea40000000a00 */
[----:B--2---:R-:W-:-:S05]  /*0220*/  IADD3 R12, P0, PT, R13, R6, RZ ;  /* 0x000000060d0c7210 */ /* 0x004fca0007f1e0ff */
[----:B------:R-:W-:-:S05]  /*0230*/  IMAD.X R13, RZ, RZ, R7, P0 ;  /* 0x000000ffff0d7224 */ /* 0x000fca00000e0607 */
[----:B-1----:R-:W2:Y:S01]  /*0240*/  LDG.E.U8.CONSTANT R12, desc[UR6][R12.64] ;  /* 0x000000060c0c7981 */ /* 0x002ea2000c1e9100 */
[--C-:B------:R-:W-:Y:S01]  /*0250*/  SHF.R.U32.HI R10, RZ, 0x3, R3.reuse ;  /* 0x00000003ff0a7819 */ /* 0x100fe20000011603 */
[----:B0-----:R-:W-:Y:S01]  /*0260*/  VIADD R15, R8, UR8 ;  /* 0x00000008080f7c36 */ /* 0x001fe20008000000 */
[----:B------:R-:W-:Y:S02]  /*0270*/  BSSY.RECONVERGENT B1, `(.L_x_5) ;  /* 0x000000f000017945 */ /* 0x000fe40003800200 */
[----:B------:R-:W-:Y:S01]  /*0280*/  LOP3.LUT R10, R10, 0x7c, RZ, 0xc0, !PT ;  /* 0x0000007c0a0a7812 */ /* 0x000fe200078ec0ff */
[----:B------:R-:W-:-:S03]  /*0290*/  IMAD R19, R15, R0, R3 ;  /* 0x000000000f137224 */ /* 0x000fc600078e0203 */
[----:B------:R-:W-:Y:S02]  /*02a0*/  LOP3.LUT R11, R10, 0x3, R3, 0xf8, !PT ;  /* 0x000000030a0b7812 */ /* 0x000fe400078ef803 */
[----:B------:R-:W-:-:S03]  /*02b0*/  ISETP.GE.U32.AND P1, PT, R19, UR9, PT ;  /* 0x0000000913007c0c */ /* 0x000fc6000bf26070 */
[----:B------:R-:W-:Y:S02]  /*02c0*/  IMAD R10, R4, R11, RZ ;  /* 0x0000000b040a7224 */ /* 0x000fe400078e02ff */
[----:B--2---:R-:W-:-:S05]  /*02d0*/  IMAD.IADD R17, R12, 0x1, -R5 ;  /* 0x000000010c117824 */ /* 0x004fca00078e0a05 */
[----:B------:R-:W-:-:S13]  /*02e0*/  ISETP.GE.U32.AND P0, PT, R17, R4, PT ;  /* 0x000000041100720c */ /* 0x000fda0003f06070 */
[----:B------:R-:W-:Y:S05]  /*02f0*/  @P0 BRA `(.L_x_6) ;  /* 0x0000000000180947 */ /* 0x000fea0003800000 */
[----:B------:R-:W0:Y:S01]  /*0300*/  S2UR UR5, SR_CgaCtaId ;  /* 0x00000000000579c3 */ /* 0x000e220000008800 */
[----:B------:R-:W-:Y:S01]  /*0310*/  UMOV UR4, 0x400 ;  /* 0x0000040000047882 */ /* 0x000fe20000000000 */
[----:B------:R-:W-:Y:S01]  /*0320*/  IADD3 R11, PT, PT, R10, R17, RZ ;  /* 0x000000110a0b7210 */ /* 0x000fe20007ffe0ff */
[----:B0-----:R-:W-:-:S06]  /*0330*/  ULEA UR4, UR5, UR4, 0x18 ;  /* 0x0000000405047291 */ /* 0x001fcc000f8ec0ff */
[----:B------:R-:W-:-:S05]  /*0340*/  LEA R11, R11, UR4, 0x2 ;  /* 0x000000040b0b7c11 */ /* 0x000fca000f8e10ff */
[----:B------:R0:W-:Y:S02]  /*0350*/  ATOMS.POPC.INC.32 RZ, [R11+URZ] ;  /* 0x000000000bff7f8c */ /* 0x0001e4000d8000ff */
.L_x_6:
[----:B------:R-:W-:Y:S05]  /*0360*/  BSYNC.RECONVERGENT B1 ;  /* 0x0000000000017941 */ /* 0x000fea0003800200 */
.L_x_5:
[----:B------:R-:W-:Y:S05]  /*0370*/  @P1 BRA `(.L_x_4) ;  /* 0x0000001000201947 */ /* 0x000fea0003800000 */
[----:B------:R-:W-:-:S05]  /*0380*/  IADD3 R12, P0, PT, R19, R6, RZ ;  /* 0x00000006130c7210 */ /* 0x000fca0007f1e0ff */
[----:B------:R-:W-:-:S05]  /*0390*/  IMAD.X R13, RZ, RZ, R7, P0 ;  /* 0x000000ffff0d7224 */ /* 0x000fca00000e0607 */
[----:B------:R-:W0:Y:S01]  /*03a0*/  LDG.E.U8.CONSTANT R12, desc[UR6][R12.64] ;  /* 0x000000060c0c7981 */ /* 0x000e22000c1e9100 */
[----:B------:R-:W-:Y:S01]  /*03b0*/  IMAD.IADD R15, R15, 0x1, R8 ;  /* 0x000000010f0f7824 */ /* 0x000fe200078e0208 */
[----:B------:R-:W-:Y:S03]  /*03c0*/  BSSY.RECONVERGENT B1, `(.L_x_7) ;  /* 0x000000c000017945 */ /* 0x000fe60003800200 */
[----:B------:R-:W-:-:S05]  /*03d0*/  IMAD R17, R15, R0, R3 ;  /* 0x000000000f117224 */ /* 0x000fca00078e0203 */
[----:B------:R-:W-:Y:S01]  /*03e0*/  ISETP.GE.U32.AND P1, PT, R17, UR9, PT ;  /* 0x0000000911007c0c */ /* 0x000fe2000bf26070 */
[----:B0-----:R-:W-:-:S05]  /*03f0*/  IMAD.IADD R11, R12, 0x1, -R5 ;  /* 0x000000010c0b7824 */ /* 0x001fca00078e0a05 */
[----:B------:R-:W-:-:S13]  /*0400*/  ISETP.GE.U32.AND P0, PT, R11, R4, PT ;  /* 0x000000040b00720c */ /* 0x000fda0003f06070 */
[----:B------:R-:W-:Y:S05]  /*0410*/  @P0 BRA `(.L_x_8) ;  /* 0x0000000000180947 */ /* 0x000fea0003800000 */
[----:B------:R-:W0:Y:S01]  /*0420*/  S2UR UR5, SR_CgaCtaId ;  /* 0x00000000000579c3 */ /* 0x000e220000008800 */
[----:B------:R-:W-:Y:S01]  /*0430*/  UMOV UR4, 0x400 ;  /* 0x0000040000047882 */ /* 0x000fe20000000000 */
[----:B------:R-:W-:Y:S01]  /*0440*/  IMAD.IADD R11, R10, 0x1, R11 ;  /* 0x000000010a0b7824 */ /* 0x000fe200078e020b */
[----:B0-----:R-:W-:-:S06]  /*0450*/  ULEA UR4, UR5, UR4, 0x18 ;  /* 0x0000000405047291 */ /* 0x001fcc000f8ec0ff */
[----:B------:R-:W-:-:S05]  /*0460*/  LEA R11, R11, UR4, 0x2 ;  /* 0x000000040b0b7c11 */ /* 0x000fca000f8e10ff */
[----:B------:R0:W-:Y:S02]  /*0470*/  ATOMS.POPC.INC.32 RZ, [R11+URZ] ;  /* 0x000000000bff7f8c */ /* 0x0001e4000d8000ff */
.L_x_8:
[----:B------:R-:W-:Y:S05]  /*0480*/  BSYNC.RECONVERGENT B1 ;  /* 0x0000000000017941 */ /* 0x000fea0003800200 */
.L_x_7:
[----:B------:R-:W-:Y:S05]  /*0490*/  @P1 BRA `(.L_x_4) ;  /* 0x0000000c00d81947 */ /* 0x000fea0003800000 */
[----:B------:R-:W-:-:S04]  /*04a0*/  IADD3 R12, P0, PT, R17, R6, RZ ;  /* 0x00000006110c7210 */ /* 0x000fc80007f1e0ff */
[----:B------:R-:W-:-:S05]  /*04b0*/  IADD3.X R13, PT, PT, RZ, R7, RZ, P0, !PT ;  /* 0x00000007ff0d7210 */ /* 0x000fca00007fe4ff */
        /* <DEDUP_REMOVED lines=14> */
.L_x_10:
[----:B------:R-:W-:Y:S05]  /*05a0*/  BSYNC.RECONVERGENT B1 ;  /* 0x0000000000017941 */ /* 0x000fea0003800200 */
.L_x_9:
[----:B------:R-:W-:Y:S05]  /*05b0*/  @P1 BRA `(.L_x_4) ;  /* 0x0000000c00901947 */ /* 0x000fea0003800000 */
[----:B------:R-:W-:-:S05]  /*05c0*/  IADD3 R12, P0, PT, R17, R6, RZ ;  /* 0x00000006110c7210 */ /* 0x000fca0007f1e0ff */
[----:B------:R-:W-:-:S05]  /*05d0*/  IMAD.X R13, RZ, RZ, R7, P0 ;  /* 0x000000ffff0d7224 */ /* 0x000fca00000e0607 */
[----:B------:R-:W0:Y:S01]  /*05e0*/  LDG.E.U8.CONSTANT R12, desc[UR6][R12.64] ;  /* 0x000000060c0c7981 */ /* 0x000e22000c1e9100 */
[----:B------:R-:W-:Y:S01]  /*05f0*/  IADD3 R15, PT, PT, R15, R8, RZ ;  /* 0x000000080f0f7210 */ /* 0x000fe20007ffe0ff */
[----:B------:R-:W-:Y:S04]  /*0600*/  BSSY.RECONVERGENT B1, `(.L_x_11) ;  /* 0x000000c000017945 */ /* 0x000fe80003800200 */
        /* <DEDUP_REMOVED lines=11> */
.L_x_12:
[----:B------:R-:W-:Y:S05]  /*06c0*/  BSYNC.RECONVERGENT B1 ;  /* 0x0000000000017941 */ /* 0x000fea0003800200 */
.L_x_11:
[----:B------:R-:W-:Y:S05]  /*06d0*/  @P1 BRA `(.L_x_4) ;  /* 0x0000000c00481947 */ /* 0x000fea0003800000 */
[----:B------:R-:W-:-:S05]  /*06e0*/  IADD3 R12, P0, PT, R17, R6, RZ ;  /* 0x00000006110c7210 */ /* 0x000fca0007f1e0ff */
[----:B------:R-:W-:-:S05]  /*06f0*/  IMAD.X R13, RZ, RZ, R7, P0 ;  /* 0x000000ffff0d7224 */ /* 0x000fca00000e0607 */
[----:B------:R-:W0:Y:S01]  /*0700*/  LDG.E.U8.CONSTANT R12, desc[UR6][R12.64] ;  /* 0x000000060c0c7981 */ /* 0x000e22000c1e9100 */
[----:B------:R-:W-:Y:S01]  /*0710*/  IMAD.IADD R15, R15, 0x1, R8 ;  /* 0x000000010f0f7824 */ /* 0x000fe200078e0208 */
[----:B------:R-:W-:Y:S03]  /*0720*/  BSSY.RECONVERGENT B1, `(.L_x_13) ;  /* 0x000000c000017945 */ /* 0x000fe60003800200 */
[----:B------:R-:W-:-:S05]  /*0730*/  IMAD R17, R15, R0, R3 ;  /* 0x000000000f117224 */ /* 0x000fca00078e0203 */
[----:B------:R-:W-:Y:S02]  /*0740*/  ISETP.GE.U32.AND P1, PT, R17, UR9, PT ;  /* 0x0000000911007c0c */ /* 0x000fe4000bf26070 */
[----:B0-----:R-:W-:-:S04]  /*0750*/  IADD3 R11, PT, PT, R12, -R5, RZ ;  /* 0x800000050c0b7210 */ /* 0x001fc80007ffe0ff */
        /* <DEDUP_REMOVED lines=8> */
.L_x_14:
[----:B------:R-:W-:Y:S05]  /*07e0*/  BSYNC.RECONVERGENT B1 ;  /* 0x0000000000017941 */ /* 0x000fea0003800200 */
.L_x_13:
        /* <DEDUP_REMOVED lines=17> */
.L_x_16:
[----:B------:R-:W-:Y:S05]  /*0900*/  BSYNC.RECONVERGENT B1 ;  /* 0x0000000000017941 */ /* 0x000fea0003800200 */
.L_x_15:
        /* <DEDUP_REMOVED lines=17> */
.L_x_18:
[----:B------:R-:W-:Y:S05]  /*0a20*/  BSYNC.RECONVERGENT B1 ;  /* 0x0000000000017941 */ /* 0x000fea0003800200 */
.L_x_17:
        /* <DEDUP_REMOVED lines=17> */
.L_x_20:
[----:B------:R-:W-:Y:S05]  /*0b40*/  BSYNC.RECONVERGENT B1 ;  /* 0x0000000000017941 */ /* 0x000fea0003800200 */
.L_x_19:
        /* <DEDUP_REMOVED lines=17> */
.L_x_22:
[----:B------:R-:W-:Y:S05]  /*0c60*/  BSYNC.RECONVERGENT B1 ;  /* 0x0000000000017941 */ /* 0x000fea0003800200 */
.L_x_21:
        /* <DEDUP_REMOVED lines=17> */
.L_x_24:
[----:B------:R-:W-:Y:S05]  /*0d80*/  BSYNC.RECONVERGENT B1 ;  /* 0x0000000000017941 */ /* 0x000fea0003800200 */
.L_x_23:
        /* <DEDUP_REMOVED lines=17> */
.L_x_26:
[----:B------:R-:W-:Y:S05]  /*0ea0*/  BSYNC.RECONVERGENT B1 ;  /* 0x0000000000017941 */ /* 0x000fea0003800200 */
.L_x_25:
        /* <DEDUP_REMOVED lines=17> */
.L_x_28:
[----:B------:R-:W-:Y:S05]  /*0fc0*/  BSYNC.RECONVERGENT B1 ;  /* 0x0000000000017941 */ /* 0x000fea0003800200 */
.L_x_27:
        /* <DEDUP_REMOVED lines=17> */
.L_x_30:
[----:B------:R-:W-:Y:S05]  /*10e0*/  BSYNC.RECONVERGENT B1 ;  /* 0x0000000000017941 */ /* 0x000fea0003800200 */
.L_x_29:
        /* <DEDUP_REMOVED lines=17> */
.L_x_32:
[----:B------:R-:W-:Y:S05]  /*1200*/  BSYNC.RECONVERGENT B1 ;  /* 0x0000000000017941 */ /* 0x000fea0003800200 */
.L_x_31:
        /* <DEDUP_REMOVED lines=17> */
.L_x_34:
[----:B------:R-:W-:Y:S05]  /*1320*/  BSYNC.RECONVERGENT B1 ;  /* 0x0000000000017941 */ /* 0x000fea0003800200 */
.L_x_33:
[----:B------:R-:W-:Y:S05]  /*1330*/  @P1 BRA `(.L_x_4) ;  /* 0x0000000000301947 */ /* 0x000fea0003800000 */
[----:B------:R-:W-:-:S05]  /*1340*/  IADD3 R6, P0, PT, R15, R6, RZ ;  /* 0x000000060f067210 */ /* 0x000fca0007f1e0ff */
[----:B------:R-:W-:-:S05]  /*1350*/  IMAD.X R7, RZ, RZ, R7, P0 ;  /* 0x000000ffff077224 */ /* 0x000fca00000e0607 */
[----:B------:R-:W2:Y:S02]  /*1360*/  LDG.E.U8.CONSTANT R6, desc[UR6][R6.64] ;  /* 0x0000000606067981 */ /* 0x000ea4000c1e9100 */
[----:B--2---:R-:W-:-:S05]  /*1370*/  IMAD.IADD R5, R6, 0x1, -R5 ;  /* 0x0000000106057824 */ /* 0x004fca00078e0a05 */
[----:B------:R-:W-:-:S13]  /*1380*/  ISETP.GE.U32.AND P0, PT, R5, R4, PT ;  /* 0x000000040500720c */ /* 0x000fda0003f06070 */
[----:B------:R-:W-:Y:S05]  /*1390*/  @P0 BRA `(.L_x_4) ;  /* 0x0000000000180947 */ /* 0x000fea0003800000 */
[----:B------:R-:W1:Y:S01]  /*13a0*/  S2UR UR5, SR_CgaCtaId ;  /* 0x00000000000579c3 */ /* 0x000e620000008800 */
[----:B------:R-:W-:Y:S01]  /*13b0*/  UMOV UR4, 0x400 ;  /* 0x0000040000047882 */ /* 0x000fe20000000000 */
[----:B------:R-:W-:Y:S01]  /*13c0*/  IMAD.IADD R10, R10, 0x1, R5 ;  /* 0x000000010a0a7824 */ /* 0x000fe200078e0205 */
[----:B-1----:R-:W-:-:S06]  /*13d0*/  ULEA UR4, UR5, UR4, 0x18 ;  /* 0x0000000405047291 */ /* 0x002fcc000f8ec0ff */
[----:B------:R-:W-:-:S05]  /*13e0*/  LEA R10, R10, UR4, 0x2 ;  /* 0x000000040a0a7c11 */ /* 0x000fca000f8e10ff */
[----:B------:R2:W-:Y:S02]  /*13f0*/  ATOMS.POPC.INC.32 RZ, [R10+URZ] ;  /* 0x000000000aff7f8c */ /* 0x0005e4000d8000ff */
.L_x_4:
[----:B-1----:R-:W-:Y:S05]  /*1400*/  BSYNC.RECONVERGENT B0 ;  /* 0x0000000000007941 */ /* 0x002fea0003800200 */
.L_x_3:
[----:B------:R-:W-:Y:S01]  /*1410*/  BAR.SYNC.DEFER_BLOCKING 0x0 ;  /* 0x0000000000007b1d */ /* 0x000fe20000010000 */
[----:B------:R-:W-:-:S13]  /*1420*/  ISETP.GT.AND P0, PT, R3, R2, PT ;  /* 0x000000020300720c */ /* 0x000fda0003f04270 */
[----:B------:R-:W-:Y:S05]  /*1430*/  @P0 EXIT ;  /* 0x000000000000094d */ /* 0x000fea0003800000 */
[C---:B------:R-:W-:Y:S02]  /*1440*/  IADD3 R5, PT, PT, R9.reuse, -0x1, RZ ;  /* 0xffffffff09057810 */ /* 0x040fe40007ffe0ff */
[----:B------:R-:W-:Y:S02]  /*1450*/  LOP3.LUT R6, R9, 0x7fffffc, RZ, 0xc0, !PT ;  /* 0x07fffffc09067812 */ /* 0x000fe400078ec0ff */
[----:B------:R-:W-:Y:S02]  /*1460*/  ISETP.GE.U32.AND P0, PT, R5, 0x3, PT ;  /* 0x000000030500780c */ /* 0x000fe40003f06070 */
[----:B------:R-:W-:Y:S01]  /*1470*/  LOP3.LUT R5, R9, 0x7c, RZ, 0xc0, !PT ;  /* 0x0000007c09057812 */ /* 0x000fe200078ec0ff */
[----:B------:R-:W-:Y:S01]  /*1480*/  IMAD.MOV R6, RZ, RZ, -R6 ;  /* 0x000000ffff067224 */ /* 0x000fe200078e0a06 */
[----:B------:R-:W-:-:S09]  /*1490*/  LOP3.LUT R25, R22, 0x60, RZ, 0xc0, !PT ;  /* 0x0000006016197812 */ /* 0x000fd200078ec0ff */
.L_x_39:
[----:B------:R-:W-:Y:S02]  /*14a0*/  IMAD.MOV.U32 R7, RZ, RZ, RZ ;  /* 0x000000ffff077224 */ /* 0x000fe400078e00ff */
[----:B------:R-:W-:Y:S01]  /*14b0*/  IMAD.MOV.U32 R12, RZ, RZ, RZ ;  /* 0x000000ffff0c7224 */ /* 0x000fe200078e00ff */
[----:B------:R-:W-:Y:S06]  /*14c0*/  @!P0 BRA `(.L_x_35) ;  /* 0x0000000400208947 */ /* 0x000fec0003800000 */
[----:B------:R-:W1:Y:S01]  /*14d0*/  S2R R9, SR_CgaCtaId ;  /* 0x0000000000097919 */ /* 0x000e620000008800 */
[----:B--2---:R-:W-:Y:S01]  /*14e0*/  MOV R10, 0x400 ;  /* 0x00000400000a7802 */ /* 0x004fe20000000f00 */
[----:B------:R-:W-:Y:S02]  /*14f0*/  HFMA2 R7, -RZ, RZ, 0, 0 ;  /* 0x00000000ff077431 */ /* 0x000fe400000001ff */
[----:B0-----:R-:W-:Y:S02]  /*1500*/  IMAD.MOV.U32 R8, RZ, RZ, RZ ;  /* 0x000000ffff087224 */ /* 0x001fe400078e00ff */
[----:B------:R-:W-:Y:S01]  /*1510*/  IMAD.MOV.U32 R12, RZ, RZ, RZ ;  /* 0x000000ffff0c7224 */ /* 0x000fe200078e00ff */
[----:B-1----:R-:W-:Y:S01]  /*1520*/  LEA R10, R9, R10, 0x18 ;  /* 0x0000000a090a7211 */ /* 0x002fe200078ec0ff */
[----:B------:R-:W-:-:S03]  /*1530*/  IMAD.MOV.U32 R9, RZ, RZ, R6 ;  /* 0x000000ffff097224 */ /* 0x000fc600078e0006 */
[----:B------:R-:W-:-:S07]  /*1540*/  LEA R11, R3, R10, 0x2 ;  /* 0x0000000a030b7211 */ /* 0x000fce00078e10ff */
.L_x_36:
[----:B------:R-:W-:Y:S01]  /*1550*/  IMAD R14, R4, R8, RZ ;  /* 0x00000008040e7224 */ /* 0x000fe200078e02ff */
[----:B------:R-:W-:Y:S01]  /*1560*/  IADD3 R9, PT, PT, R9, 0x4, RZ ;  /* 0x0000000409097810 */ /* 0x000fe20007ffe0ff */
[----:B------:R-:W-:Y:S02]  /*1570*/  IMAD R8, R8, -0x3, R7 ;  /* 0xfffffffd08087824 */ /* 0x000fe400078e0207 */
[----:B------:R-:W-:Y:S01]  /*1580*/  IMAD R13, R14, 0x4, R3 ;  /* 0x000000040e0d7824 */ /* 0x000fe200078e0203 */
[----:B------:R-:W-:Y:S01]  /*1590*/  ISETP.NE.AND P1, PT, R9, RZ, PT ;  /* 0x000000ff0900720c */ /* 0x000fe20003f25270 */
[----:B------:R-:W-:Y:S02]  /*15a0*/  VIADD R7, R7, 0x10 ;  /* 0x0000001007077836 */ /* 0x000fe40000000000 */
[----:B------:R-:W-:Y:S02]  /*15b0*/  IMAD R13, R13, 0x4, R10 ;  /* 0x000000040d0d7824 */ /* 0x000fe400078e020a */
[----:B------:R-:W-:-:S02]  /*15c0*/  VIADD R8, R8, 0x4 ;  /* 0x0000000408087836 */ /* 0x000fc40000000000 */
[----:B------:R-:W-:Y:S01]  /*15d0*/  IMAD R15, R4, 0x4, R13 ;  /* 0x00000004040f7824 */ /* 0x000fe200078e020d */
[----:B------:R-:W-:Y:S02]  /*15e0*/  LEA R14, R2, R13, 0x2 ;  /* 0x0000000d020e7211 */ /* 0x000fe400078e10ff */
[----:B------:R0:W-:Y:S01]  /*15f0*/  LDS R13, [R11] ;  /* 0x000000000b0d7984 */ /* 0x0001e20000000800 */
[--C-:B------:R-:W-:Y:S02]  /*1600*/  IMAD R17, R4, 0x4, R15.reuse ;  /* 0x0000000404117824 */ /* 0x100fe400078e020f */
[C---:B------:R-:W-:Y:S01]  /*1610*/  IMAD R21, R2.reuse, 0x4, R15 ;  /* 0x0000000402157824 */ /* 0x040fe200078e020f */
[----:B------:R-:W1:Y:S01]  /*1620*/  LDS R14, [R14+0x4] ;  /* 0x000004000e0e7984 */ /* 0x000e620000000800 */
[----:B------:R-:W-:Y:S01]  /*1630*/  IMAD R16, R2, 0x4, R17 ;  /* 0x0000000402107824 */ /* 0x000fe200078e0211 */
[C---:B------:R-:W-:Y:S01]  /*1640*/  LEA R17, R4.reuse, R17, 0x2 ;  /* 0x0000001104117211 */ /* 0x040fe200078e10ff */
[----:B0-----:R-:W-:-:S02]  /*1650*/  IMAD R11, R4, 0x40, R11 ;  /* 0x00000040040b7824 */ /* 0x001fc400078e020b */
[----:B------:R-:W-:Y:S02]  /*1660*/  LDS R21, [R21+0x4] ;  /* 0x0000040015157984 */ /* 0x000fe40000000800 */
[C---:B------:R-:W-:Y:S02]  /*1670*/  IMAD R23, R4.reuse, 0x4, R17 ;  /* 0x0000000404177824 */ /* 0x040fe400078e0211 */
[----:B------:R-:W0:Y:S02]  /*1680*/  LDS R16, [R16+0x4] ;  /* 0x0000040010107984 */ /* 0x000e240000000800 */
[----:B------:R-:W-:-:S04]  /*1690*/  IMAD R27, R4, 0x4, R23 ;  /* 0x00000004041b7824 */ /* 0x000fc800078e0217 */
[----:B------:R-:W-:Y:S01]  /*16a0*/  IMAD R15, R4, 0x4, R27 ;  /* 0x00000004040f7824 */ /* 0x000fe200078e021b */
[----:B------:R-:W-:-:S03]  /*16b0*/  LEA R27, R2, R27, 0x2 ;  /* 0x0000001b021b7211 */ /* 0x000fc600078e10ff */
[----:B------:R-:W-:Y:S01]  /*16c0*/  IMAD R18, R2, 0x4, R15 ;  /* 0x0000000402127824 */ /* 0x000fe200078e020f */
[----:B------:R-:W-:Y:S02]  /*16d0*/  LEA R19, R4, R15, 0x2 ;  /* 0x0000000f04137211 */ /* 0x000fe400078e10ff */
[----:B------:R2:W-:Y:S04]  /*16e0*/  LDS R15, [R27+0x4] ;  /* 0x000004001b0f7984 */ /* 0x0005e80000000800 */
[----:B------:R-:W-:Y:S01]  /*16f0*/  LDS R18, [R18+0x4] ;  /* 0x0000040012127984 */ /* 0x000fe20000000800 */
[----:B-1----:R-:W-:Y:S01]  /*1700*/  IADD3 R12, PT, PT, R14, R13, R12 ;  /* 0x0000000d0e0c7210 */ /* 0x002fe20007ffe00c */
[----:B------:R-:W-:Y:S02]  /*1710*/  IMAD R13, R2, 0x4, R17 ;  /* 0x00000004020d7824 */ /* 0x000fe400078e0211 */
[----:B------:R-:W-:-:S02]  /*1720*/  IMAD R17, R4, 0x4, R19 ;  /* 0x0000000404117824 */ /* 0x000fc400078e0213 */
[----:B------:R-:W-:Y:S02]  /*1730*/  IMAD R14, R2, 0x4, R23 ;  /* 0x00000004020e7824 */ /* 0x000fe400078e0217 */
[----:B------:R-:W-:Y:S01]  /*1740*/  LDS R13, [R13+0x4] ;  /* 0x000004000d0d7984 */ /* 0x000fe20000000800 */
[----:B0-----:R-:W-:Y:S01]  /*1750*/  IADD3 R12, PT, PT, R16, R21, R12 ;  /* 0x00000015100c7210 */ /* 0x001fe20007ffe00c */
[----:B------:R-:W-:Y:S02]  /*1760*/  IMAD R21, R4, 0x4, R17 ;  /* 0x0000000404157824 */ /* 0x000fe400078e0211 */
[----:B------:R-:W0:Y:S01]  /*1770*/  LDS R14, [R14+0x4] ;  /* 0x000004000e0e7984 */ /* 0x000e220000000800 */
[C---:B------:R-:W-:Y:S02]  /*1780*/  IMAD R16, R2.reuse, 0x4, R19 ;  /* 0x0000000402107824 */ /* 0x040fe400078e0213 */
[----:B------:R-:W-:Y:S01]  /*1790*/  IMAD R26, R2, 0x4, R21 ;  /* 0x00000004021a7824 */ /* 0x000fe200078e0215 */
[----:B------:R-:W-:Y:S01]  /*17a0*/  LEA R19, R4, R21, 0x2 ;  /* 0x0000001504137211 */ /* 0x000fe200078e10ff */
[----:B------:R-:W-:-:S02]  /*17b0*/  IMAD R17, R2, 0x4, R17 ;  /* 0x0000000402117824 */ /* 0x000fc400078e0211 */
[----:B------:R-:W-:Y:S02]  /*17c0*/  LDS R16, [R16+0x4] ;  /* 0x0000040010107984 */ /* 0x000fe40000000800 */
[--C-:B------:R-:W-:Y:S02]  /*17d0*/  IMAD R23, R4, 0x4, R19.reuse ;  /* 0x0000000404177824 */ /* 0x100fe400078e0213 */
[C---:B------:R-:W-:Y:S01]  /*17e0*/  IMAD R28, R2.reuse, 0x4, R19 ;  /* 0x00000004021c7824 */ /* 0x040fe200078e0213 */
[----:B------:R-:W1:Y:S01]  /*17f0*/  LDS R17, [R17+0x4] ;  /* 0x0000040011117984 */ /* 0x000e620000000800 */
[----:B------:R-:W-:Y:S01]  /*1800*/  IMAD R24, R2, 0x4, R23 ;  /* 0x0000000402187824 */ /* 0x000fe200078e0217 */
[C---:B------:R-:W-:Y:S02]  /*1810*/  LEA R21, R4.reuse, R23, 0x2 ;  /* 0x0000001704157211 */ /* 0x040fe400078e10ff */
[----:B------:R-:W-:Y:S03]  /*1820*/  LDS R26, [R26+0x4] ;  /* 0x000004001a1a7984 */ /* 0x000fe60000000800 */
[----:B------:R-:W-:Y:S01]  /*1830*/  IMAD R19, R4, 0x4, R21 ;  /* 0x0000000404137824 */ /* 0x000fe200078e0215 */
[----:B------:R-:W-:Y:S01]  /*1840*/  LEA R21, R2, R21, 0x2 ;  /* 0x0000001502157211 */ /* 0x000fe200078e10ff */
[----:B------:R-:W3:Y:S02]  /*1850*/  LDS R23, [R28+0x4] ;  /* 0x000004001c177984 */ /* 0x000ee40000000800 */
[----:B--2---:R-:W-:-:S02]  /*1860*/  IMAD R27, R4, 0x4, R19 ;  /* 0x00000004041b7824 */ /* 0x004fc400078e0213 */
[C---:B------:R-:W-:Y:S01]  /*1870*/  IMAD R20, R2.reuse, 0x4, R19 ;  /* 0x0000000402147824 */ /* 0x040fe200078e0213 */
[----:B------:R-:W-:Y:S01]  /*1880*/  LDS R24, [R24+0x4] ;  /* 0x0000040018187984 */ /* 0x000fe20000000800 */
[----:B------:R-:W-:-:S03]  /*1890*/  IMAD R19, R2, 0x4, R27 ;  /* 0x0000000402137824 */ /* 0x000fc600078e021b */
[----:B------:R-:W2:Y:S04]  /*18a0*/  LDS R21, [R21+0x4] ;  /* 0x0000040015157984 */ /* 0x000ea80000000800 */
[----:B------:R-:W-:Y:S04]  /*18b0*/  LDS R20, [R20+0x4] ;  /* 0x0000040014147984 */ /* 0x000fe80000000800 */
[----:B------:R-:W4:Y:S01]  /*18c0*/  LDS R19, [R19+0x4] ;  /* 0x0000040013137984 */ /* 0x000f220000000800 */
[----:B0-----:R-:W-:-:S04]  /*18d0*/  IADD3 R12, PT, PT, R14, R13, R12 ;  /* 0x0000000d0e0c7210 */ /* 0x001fc80007ffe00c */
[----:B------:R-:W-:-:S04]  /*18e0*/  IADD3 R12, PT, PT, R18, R15, R12 ;  /* 0x0000000f120c7210 */ /* 0x000fc80007ffe00c */
[----:B-1----:R-:W-:-:S04]  /*18f0*/  IADD3 R12, PT, PT, R17, R16, R12 ;  /* 0x00000010110c7210 */ /* 0x002fc80007ffe00c */
[----:B---3--:R-:W-:-:S04]  /*1900*/  IADD3 R12, PT, PT, R23, R26, R12 ;  /* 0x0000001a170c7210 */ /* 0x008fc80007ffe00c */
[----:B--2---:R-:W-:-:S04]  /*1910*/  IADD3 R12, PT, PT, R21, R24, R12 ;  /* 0x00000018150c7210 */ /* 0x004fc80007ffe00c */
[----:B----4-:R-:W-:Y:S01]  /*1920*/  IADD3 R12, PT, PT, R19, R20, R12 ;  /* 0x00000014130c7210 */ /* 0x010fe20007ffe00c */
[----:B------:R-:W-:Y:S06]  /*1930*/  @P1 BRA `(.L_x_36) ;  /* 0xfffffffc00041947 */ /* 0x000fec000383ffff */
[----:B------:R-:W-:-:S07]  /*1940*/  MOV R7, R5 ;  /* 0x0000000500077202 */ /* 0x000fce0000000f00 */
.L_x_35:
[----:B------:R-:W-:-:S13]  /*1950*/  ISETP.NE.AND P1, PT, R25, RZ, PT ;  /* 0x000000ff1900720c */ /* 0x000fda0003f25270 */
[----:B------:R-:W-:Y:S05]  /*1960*/  @!P1 BRA `(.L_x_37) ;  /* 0x0000000000d49947 */ /* 0x000fea0003800000 */
[----:B------:R-:W-:Y:S02]  /*1970*/  ISETP.NE.AND P1, PT, R25, 0x20, PT ;  /* 0x000000201900780c */ /* 0x000fe40003f25270 */
[----:B------:R-:W-:-:S11]  /*1980*/  LOP3.LUT P2, RZ, R22, 0x20, RZ, 0xc0, !PT ;  /* 0x0000002016ff7812 */ /* 0x000fd6000784c0ff */
[----:B------:R-:W-:Y:S05]  /*1990*/  @!P1 BRA `(.L_x_38) ;  /* 0x0000000000809947 */ /* 0x000fea0003800000 */
[----:B------:R-:W1:Y:S01]  /*19a0*/  S2UR UR5, SR_CgaCtaId ;  /* 0x00000000000579c3 */ /* 0x000e620000008800 */
[C---:B0-----:R-:W-:Y:S01]  /*19b0*/  IMAD.SHL.U32 R8, R7.reuse, 0x4, RZ ;  /* 0x0000000407087824 */ /* 0x041fe200078e00ff */
[----:B------:R-:W-:Y:S01]  /*19c0*/  UMOV UR4, 0x400 ;  /* 0x0000040000047882 */ /* 0x000fe20000000000 */
[----:B------:R-:W-:Y:S02]  /*19d0*/  VIADD R7, R7, 0x2 ;  /* 0x0000000207077836 */ /* 0x000fe40000000000 */
[----:B------:R-:W-:Y:S01]  /*19e0*/  IMAD R8, R4, R8, R3 ;  /* 0x0000000804087224 */ /* 0x000fe200078e0203 */
[----:B-1----:R-:W-:-:S06]  /*19f0*/  ULEA UR4, UR5, UR4, 0x18 ;  /* 0x0000000405047291 */ /* 0x002fcc000f8ec0ff */
[----:B------:R-:W-:-:S05]  /*1a00*/  LEA R9, R8, UR4, 0x2 ;  /* 0x0000000408097c11 */ /* 0x000fca000f8e10ff */
[--C-:B------:R-:W-:Y:S02]  /*1a10*/  IMAD R11, R4, 0x4, R9.reuse ;  /* 0x00000004040b7824 */ /* 0x100fe400078e0209 */
[----:B------:R-:W-:Y:S02]  /*1a20*/  IMAD R8, R2, 0x4, R9 ;  /* 0x0000000402087824 */ /* 0x000fe400078e0209 */
[--C-:B------:R-:W-:Y:S01]  /*1a30*/  IMAD R13, R4, 0x4, R11.reuse ;  /* 0x00000004040d7824 */ /* 0x100fe200078e020b */
[----:B------:R-:W-:Y:S01]  /*1a40*/  LDS R9, [R9] ;  /* 0x0000000009097984 */ /* 0x000fe20000000800 */
[----:B------:R-:W-:-:S03]  /*1a50*/  IMAD R11, R2, 0x4, R11 ;  /* 0x00000004020b7824 */ /* 0x000fc600078e020b */
[-C--:B------:R-:W-:Y:S01]  /*1a60*/  LEA R15, R4, R13.reuse, 0x2 ;  /* 0x0000000d040f7211 */ /* 0x080fe200078e10ff */
[----:B------:R-:W0:Y:S01]  /*1a70*/  LDS R8, [R8+0x4] ;  /* 0x0000040008087984 */ /* 0x000e220000000800 */
[----:B--2---:R-:W-:-:S03]  /*1a80*/  LEA R10, R2, R13, 0x2 ;  /* 0x0000000d020a7211 */ /* 0x004fc600078e10ff */
[--C-:B------:R-:W-:Y:S01]  /*1a90*/  IMAD R17, R4, 0x4, R15.reuse ;  /* 0x0000000404117824 */ /* 0x100fe200078e020f */
[----:B------:R-:W-:Y:S01]  /*1aa0*/  LDS R11, [R11+0x4] ;  /* 0x000004000b0b7984 */ /* 0x000fe20000000800 */
[----:B------:R-:W-:Y:S02]  /*1ab0*/  IMAD R13, R2, 0x4, R15 ;  /* 0x00000004020d7824 */ /* 0x000fe400078e020f */
[--C-:B------:R-:W-:Y:S01]  /*1ac0*/  IMAD R19, R4, 0x4, R17.reuse ;  /* 0x0000000404137824 */ /* 0x100fe200078e0211 */
[----:B------:R-:W1:Y:S01]  /*1ad0*/  LDS R10, [R10+0x4] ;  /* 0x000004000a0a7984 */ /* 0x000e620000000800 */
[----:B------:R-:W-:-:S03]  /*1ae0*/  IMAD R14, R2, 0x4, R17 ;  /* 0x00000004020e7824 */ /* 0x000fc600078e0211 */
[----:B------:R-:W-:Y:S01]  /*1af0*/  LEA R15, R4, R19, 0x2 ;  /* 0x00000013040f7211 */ /* 0x000fe200078e10ff */
[C---:B------:R-:W-:Y:S01]  /*1b00*/  IMAD R19, R2.reuse, 0x4, R19 ;  /* 0x0000000402137824 */ /* 0x040fe200078e0213 */
[----:B------:R-:W-:Y:S03]  /*1b10*/  LDS R13, [R13+0x4] ;  /* 0x000004000d0d7984 */ /* 0x000fe60000000800 */
[----:B------:R-:W-:Y:S01]  /*1b20*/  IMAD R16, R2, 0x4, R15 ;  /* 0x0000000402107824 */ /* 0x000fe200078e020f */
[----:B------:R-:W2:Y:S04]  /*1b30*/  LDS R14, [R14+0x4] ;  /* 0x000004000e0e7984 */ /* 0x000ea80000000800 */
[----:B------:R-:W-:Y:S04]  /*1b40*/  LDS R15, [R19+0x4] ;  /* 0x00000400130f7984 */ /* 0x000fe80000000800 */
[----:B------:R-:W3:Y:S01]  /*1b50*/  LDS R16, [R16+0x4] ;  /* 0x0000040010107984 */ /* 0x000ee20000000800 */
[----:B0-----:R-:W-:-:S04]  /*1b60*/  IADD3 R8, PT, PT, R8, R9, R12 ;  /* 0x0000000908087210 */ /* 0x001fc80007ffe00c */
[----:B-1----:R-:W-:-:S04]  /*1b70*/  IADD3 R8, PT, PT, R10, R11, R8 ;  /* 0x0000000b0a087210 */ /* 0x002fc80007ffe008 */
[----:B--2---:R-:W-:-:S04]  /*1b80*/  IADD3 R8, PT, PT, R14, R13, R8 ;  /* 0x0000000d0e087210 */ /* 0x004fc80007ffe008 */
[----:B---3--:R-:W-:-:S07]  /*1b90*/  IADD3 R12, PT, PT, R16, R15, R8 ;  /* 0x0000000f100c7210 */ /* 0x008fce0007ffe008 */
.L_x_38:
[----:B------:R-:W-:Y:S05]  /*1ba0*/  @!P2 BRA `(.L_x_37) ;  /* 0x000000000044a947 */ /* 0x000fea0003800000 */
[----:B------:R-:W1:Y:S01]  /*1bb0*/  S2UR UR5, SR_CgaCtaId ;  /* 0x00000000000579c3 */ /* 0x000e620000008800 */
[----:B0-----:R-:W-:Y:S01]  /*1bc0*/  IMAD R8, R4, R7, RZ ;  /* 0x0000000704087224 */ /* 0x001fe200078e02ff */
[----:B------:R-:W-:-:S04]  /*1bd0*/  UMOV UR4, 0x400 ;  /* 0x0000040000047882 */ /* 0x000fc80000000000 */
[----:B------:R-:W-:Y:S01]  /*1be0*/  LEA R8, R8, R3, 0x2 ;  /* 0x0000000308087211 */ /* 0x000fe200078e10ff */
[----:B-1----:R-:W-:-:S06]  /*1bf0*/  ULEA UR4, UR5, UR4, 0x18 ;  /* 0x0000000405047291 */ /* 0x002fcc000f8ec0ff */
[----:B------:R-:W-:-:S05]  /*1c00*/  LEA R7, R8, UR4, 0x2 ;  /* 0x0000000408077c11 */ /* 0x000fca000f8e10ff */
[--C-:B------:R-:W-:Y:S02]  /*1c10*/  IMAD R9, R4, 0x4, R7.reuse ;  /* 0x0000000404097824 */ /* 0x100fe400078e0207 */
[----:B------:R-:W-:Y:S02]  /*1c20*/  IMAD R13, R2, 0x4, R7 ;  /* 0x00000004020d7824 */ /* 0x000fe400078e0207 */
[----:B------:R-:W-:Y:S01]  /*1c30*/  IMAD R11, R4, 0x4, R9 ;  /* 0x00000004040b7824 */ /* 0x000fe200078e0209 */
[C---:B------:R-:W-:Y:S01]  /*1c40*/  LEA R9, R2.reuse, R9, 0x2 ;  /* 0x0000000902097211 */ /* 0x040fe200078e10ff */
[----:B------:R-:W-:Y:S02]  /*1c50*/  LDS R7, [R7] ;  /* 0x0000000007077984 */ /* 0x000fe40000000800 */
[----:B--2---:R-:W-:Y:S02]  /*1c60*/  IMAD R10, R2, 0x4, R11 ;  /* 0x00000004020a7824 */ /* 0x004fe400078e020b */
[----:B------:R-:W0:Y:S04]  /*1c70*/  LDS R8, [R13+0x4] ;  /* 0x000004000d087984 */ /* 0x000e280000000800 */
[----:B------:R-:W-:Y:S04]  /*1c80*/  LDS R9, [R9+0x4] ;  /* 0x0000040009097984 */ /* 0x000fe80000000800 */
[----:B------:R-:W1:Y:S01]  /*1c90*/  LDS R10, [R10+0x4] ;  /* 0x000004000a0a7984 */ /* 0x000e620000000800 */
[----:B0-----:R-:W-:-:S04]  /*1ca0*/  IADD3 R8, PT, PT, R8, R7, R12 ;  /* 0x0000000708087210 */ /* 0x001fc80007ffe00c */
[----:B-1----:R-:W-:-:S07]  /*1cb0*/  IADD3 R12, PT, PT, R10, R9, R8 ;  /* 0x000000090a0c7210 */ /* 0x002fce0007ffe008 */
.L_x_37:
[----:B0-----:R-:W0:Y:S02]  /*1cc0*/  LDC.64 R8, c[0x0][0x388] ;  /* 0x0000e200ff087b82 */ /* 0x001e240000000a00 */
[----:B0-----:R-:W-:-:S04]  /*1cd0*/  IMAD.WIDE R8, R3, 0x4, R8 ;  /* 0x0000000403087825 */ /* 0x001fc800078e0208 */
[----:B------:R-:W-:Y:S01]  /*1ce0*/  IMAD.IADD R3, R0, 0x1, R3 ;  /* 0x0000000100037824 */ /* 0x000fe200078e0203 */
[----:B------:R1:W-:Y:S04]  /*1cf0*/  REDG.E.ADD.STRONG.GPU desc[UR6][R8.64], R12 ;  /* 0x0000000c0800798e */ /* 0x0003e8000c12e106 */
[----:B------:R-:W-:-:S13]  /*1d00*/  ISETP.GT.AND P1, PT, R3, R2, PT ;  /* 0x000000020300720c */ /* 0x000fda0003f24270 */
[----:B-1----:R-:W-:Y:S05]  /*1d10*/  @!P1 BRA `(.L_x_39) ;  /* 0xfffffff400e09947 */ /* 0x002fea000383ffff */
[----:B------:R-:W-:Y:S05]  /*1d20*/  EXIT ;  /* 0x000000000000794d */ /* 0x000fea0003800000 */
.L_x_40:
[----:B------:R-:W-:-:S00]  /*1d30*/  BRA `(.L_x_40) ;  /* 0xfffffffc00fc7947 */ /* 0x000fc0000383ffff */
[----:B------:R-:W-:-:S00]  /*1d40*/  NOP ;  /* 0x0000000000007918 */ /* 0x000fc00000000000 */
        /* <DEDUP_REMOVED lines=11> */
.L_x_41:


//--------------------- .nv.shared._Z15histogramKernelPKcPjjii --------------------------
	.section	.nv.shared._Z15histogramKernelPKcPjjii,"aw",@nobits
	.sectionflags	@""
	.align	16
	.zero		1024


//--------------------- .nv.shared.reserved.0     --------------------------
	.section	.nv.shared.reserved.0,"aw",@nobits
	.weak		__nv_reservedSMEM_offset_0_alias
	.size		__nv_reservedSMEM_offset_0_alias, 0, 64
	.other		__nv_reservedSMEM_offset_0_alias,@"STO_CUDA_RESERVED_SHARED STV_DEFAULT"
__nv_reservedSMEM_offset_0_alias:
	.zero		0
	.zero		64


//--------------------- .nv.constant0._Z15histogramKernelPKcPjjii --------------------------
	.section	.nv.constant0._Z15histogramKernelPKcPjjii,"a",@progbits
	.sectionflags	@""
	.align	4
.nv.constant0._Z15histogramKernelPKcPjjii:
	.zero		924


//--------------------- SYMBOLS --------------------------

	.type		.nv.reservedSmem.offset0,@object
	.size		.nv.reservedSmem.offset0,0x4
	.type		.nv.reservedSmem.cap,@object
	.size		.nv.reservedSmem.cap,0x4
